	.headerflags	@"EF_CUDA_TEXMODE_UNIFIED EF_CUDA_64BIT_ADDRESS EF_CUDA_ACCELERATORS EF_CUDA_SM90 EF_CUDA_VIRTUAL_SM(EF_CUDA_SM90)"
	.elftype	@"ET_EXEC"


//--------------------- .nv.info                  --------------------------
	.section	.nv.info,"",@"SHT_CUDA_INFO"
	.align	4


	//----- nvinfo : EIATTR_REGCOUNT
	.align		4
        /*0000*/ 	.byte	0x04, 0x2f
        /*0002*/ 	.short	(.L_1 - .L_0)
	.align		4
.L_0:
        /*0004*/ 	.word	index@(triton_poi_fused_convolution_1)
        /*0008*/ 	.word	0x0000000c


	//----- nvinfo : EIATTR_MIN_STACK_SIZE
	.align		4
.L_1:
        /*000c*/ 	.byte	0x04, 0x12
        /*000e*/ 	.short	(.L_3 - .L_2)
	.align		4
.L_2:
        /*0010*/ 	.word	index@(triton_poi_fused_convolution_1)
        /*0014*/ 	.word	0x00000000


	//----- nvinfo : EIATTR_FRAME_SIZE
	.align		4
.L_3:
        /*0018*/ 	.byte	0x04, 0x11
        /*001a*/ 	.short	(.L_5 - .L_4)
	.align		4
.L_4:
        /*001c*/ 	.word	index@(triton_poi_fused_convolution_1)
        /*0020*/ 	.word	0x00000000


	//----- nvinfo : EIATTR_MIN_STACK_SIZE
	.align		4
.L_5:
        /*0024*/ 	.byte	0x04, 0x12
        /*0026*/ 	.short	(.L_7 - .L_6)
	.align		4
.L_6:
        /*0028*/ 	.word	index@(triton_poi_fused_convolution_1)
        /*002c*/ 	.word	0x00000000
.L_7:


//--------------------- .nv.info.triton_poi_fused_convolution_1 --------------------------
	.section	.nv.info.triton_poi_fused_convolution_1,"",@"SHT_CUDA_INFO"
	.sectionflags	@""
	.align	4


	//----- nvinfo : EIATTR_CUDA_API_VERSION
	.align		4
        /*0000*/ 	.byte	0x04, 0x37
        /*0002*/ 	.short	(.L_9 - .L_8)
.L_8:
        /*0004*/ 	.word	0x0000007c


	//----- nvinfo : EIATTR_KPARAM_INFO
	.align		4
.L_9:
        /*0008*/ 	.byte	0x04, 0x17
        /*000a*/ 	.short	(.L_11 - .L_10)
.L_10:
        /*000c*/ 	.word	0x00000000
        /*0010*/ 	.short	0x0002
        /*0012*/ 	.short	0x0010
        /*0014*/ 	.byte	0x00, 0xf0, 0x11, 0x00


	//----- nvinfo : EIATTR_KPARAM_INFO
	.align		4
.L_11:
        /*0018*/ 	.byte	0x04, 0x17
        /*001a*/ 	.short	(.L_13 - .L_12)
.L_12:
        /*001c*/ 	.word	0x00000000
        /*0020*/ 	.short	0x0001
        /*0022*/ 	.short	0x0008
        /*0024*/ 	.byte	0x00, 0xf4, 0x21, 0x00


	//----- nvinfo : EIATTR_KPARAM_INFO
	.align		4
.L_13:
        /*0028*/ 	.byte	0x04, 0x17
        /*002a*/ 	.short	(.L_15 - .L_14)
.L_14:
        /*002c*/ 	.word	0x00000000
        /*0030*/ 	.short	0x0000
        /*0032*/ 	.short	0x0000
        /*0034*/ 	.byte	0x00, 0xf4, 0x21, 0x00


	//----- nvinfo : EIATTR_SPARSE_MMA_MASK
	.align		4
.L_15:
        /*0038*/ 	.byte	0x03, 0x50
        /*003a*/ 	.short	0x0000


	//----- nvinfo : EIATTR_MAXREG_COUNT
	.align		4
        /*003c*/ 	.byte	0x03, 0x1b
        /*003e*/ 	.short	0x00ff


	//----- nvinfo : EIATTR_EXIT_INSTR_OFFSETS
	.align		4
        /*0040*/ 	.byte	0x04, 0x1c
        /*0042*/ 	.short	(.L_17 - .L_16)


	//   ....[0]....
.L_16:
        /*0044*/ 	.word	0x00000160


	//----- nvinfo : EIATTR_REQNTID
	.align		4
.L_17:
        /*0048*/ 	.byte	0x04, 0x10
        /*004a*/ 	.short	(.L_19 - .L_18)
.L_18:
        /*004c*/ 	.word	0x00000080
        /*0050*/ 	.word	0x00000001
        /*0054*/ 	.word	0x00000001


	//----- nvinfo : EIATTR_CBANK_PARAM_SIZE
	.align		4
.L_19:
        /*0058*/ 	.byte	0x03, 0x19
        /*005a*/ 	.short	0x0014


	//----- nvinfo : EIATTR_PARAM_CBANK
	.align		4
        /*005c*/ 	.byte	0x04, 0x0a
        /*005e*/ 	.short	(.L_21 - .L_20)
	.align		4
.L_20:
        /*0060*/ 	.word	index@(.nv.constant0.triton_poi_fused_convolution_1)
        /*0064*/ 	.short	0x0210
        /*0066*/ 	.short	0x0014


	//----- nvinfo : EIATTR_SW_WAR
	.align		4
.L_21:
        /*0068*/ 	.byte	0x04, 0x36
        /*006a*/ 	.short	(.L_23 - .L_22)
.L_22:
        /*006c*/ 	.word	0x00000008
.L_23:


//--------------------- .nv.callgraph             --------------------------
	.section	.nv.callgraph,"",@"SHT_CUDA_CALLGRAPH"
	.align	4
	.sectionentsize	8
	.align		4
        /*0000*/ 	.word	0x00000000
	.align		4
        /*0004*/ 	.word	0xffffffff
	.align		4
        /*0008*/ 	.word	0x00000000
	.align		4
        /*000c*/ 	.word	0xfffffffe
	.align		4
        /*0010*/ 	.word	0x00000000
	.align		4
        /*0014*/ 	.word	0xfffffffd
	.align		4
        /*0018*/ 	.word	0x00000000
	.align		4
        /*001c*/ 	.word	0xfffffffc


//--------------------- .text.triton_poi_fused_convolution_1 --------------------------
	.section	.text.triton_poi_fused_convolution_1,"ax",@progbits
	.align	128
        .global         triton_poi_fused_convolution_1
        .type           triton_poi_fused_convolution_1,@function
        .size           triton_poi_fused_convolution_1,(.L_x_1 - triton_poi_fused_convolution_1)
        .other          triton_poi_fused_convolution_1,@"STO_CUDA_ENTRY STV_DEFAULT"
triton_poi_fused_convolution_1:
.text.triton_poi_fused_convolution_1:
[----:B------:R-:W-:Y:S01]  /*0000*/  LDC R1, c[0x0][0x28] ;  /* 0x00000a00ff017b82 */ /* 0x000fe20000000800 */
[----:B------:R-:W1:Y:S07]  /*0010*/  S2R R0, SR_TID.X ;  /* 0x0000000000007919 */ /* 0x000e6e0000002100 */
[----:B------:R-:W2:Y:S01]  /*0020*/  LDC.64 R4, c[0x0][0x218] ;  /* 0x00008600ff047b82 */ /* 0x000ea20000000a00 */
[----:B------:R-:W-:Y:S01]  /*0030*/  ULDC.64 UR4, c[0x0][0x208] ;  /* 0x0000820000047ab9 */ /* 0x000fe20000000a00 */
[----:B------:R-:W3:Y:S01]  /*0040*/  S2R R7, SR_CTAID.X ;  /* 0x0000000000077919 */ /* 0x000ee20000002500 */
[----:B-1----:R-:W-:-:S02]  /*0050*/  LOP3.LUT R0, R0, 0x7f, RZ, 0xc0, !PT ;  /* 0x0000007f00007812 */ /* 0x002fc400078ec0ff */
[----:B---3--:R-:W-:-:S03]  /*0060*/  SHF.R.S32.HI R2, RZ, 0x18, R7 ;  /* 0x00000018ff027819 */ /* 0x008fc60000011407 */
[----:B------:R-:W-:Y:S01]  /*0070*/  IMAD R7, R7, 0x80, R0 ;  /* 0x0000008007077824 */ /* 0x000fe200078e0200 */
[----:B------:R-:W-:Y:S02]  /*0080*/  SGXT R0, R2, 0x1 ;  /* 0x000000010200781a */ /* 0x000fe40000000200 */
[----:B------:R-:W1:Y:S02]  /*0090*/  LDC.64 R2, c[0x0][0x210] ;  /* 0x00008400ff027b82 */ /* 0x000e640000000a00 */
[----:B------:R-:W-:-:S04]  /*00a0*/  LEA.HI R0, R0, R7, RZ, 0x4 ;  /* 0x0000000700007211 */ /* 0x000fc800078f20ff */
[--C-:B------:R-:W-:Y:S02]  /*00b0*/  SHF.R.S32.HI R6, RZ, 0x4, R0.reuse ;  /* 0x00000004ff067819 */ /* 0x100fe40000011400 */
[----:B------:R-:W-:-:S04]  /*00c0*/  SHF.R.S32.HI R9, RZ, 0x1f, R0 ;  /* 0x0000001fff097819 */ /* 0x000fc80000011400 */
[----:B------:R-:W-:-:S04]  /*00d0*/  LEA.HI R9, R9, R6, RZ, 0x6 ;  /* 0x0000000609097211 */ /* 0x000fc800078f30ff */
[----:B------:R-:W-:-:S05]  /*00e0*/  LOP3.LUT R9, R9, 0xffffffc0, RZ, 0xc0, !PT ;  /* 0xffffffc009097812 */ /* 0x000fca00078ec0ff */
[----:B------:R-:W-:Y:S02]  /*00f0*/  IMAD.IADD R9, R6, 0x1, -R9 ;  /* 0x0000000106097824 */ /* 0x000fe400078e0a09 */
[----:B-1----:R-:W-:-:S04]  /*0100*/  IMAD.WIDE R2, R7, 0x4, R2 ;  /* 0x0000000407027825 */ /* 0x002fc800078e0202 */
[----:B--2---:R-:W-:Y:S01]  /*0110*/  IMAD.WIDE R4, R9, 0x4, R4 ;  /* 0x0000000409047825 */ /* 0x004fe200078e0204 */
[----:B------:R-:W2:Y:S05]  /*0120*/  LDG.E R0, desc[UR4][R2.64] ;  /* 0x0000000402007981 */ /* 0x000eaa000c1e1900 */
[----:B------:R-:W2:Y:S02]  /*0130*/  LDG.E.EL R5, desc[UR4][R4.64] ;  /* 0x0000000404057981 */ /* 0x000ea4000c2e1900 */
[----:B--2---:R-:W-:-:S05]  /*0140*/  FADD R7, R0, R5 ;  /* 0x0000000500077221 */ /* 0x004fca0000000000 */
[----:B------:R-:W-:Y:S01]  /*0150*/  STG.E desc[UR4][R2.64], R7 ;  /* 0x0000000702007986 */ /* 0x000fe2000c101904 */
[----:B------:R-:W-:Y:S05]  /*0160*/  EXIT ;  /* 0x000000000000794d */ /* 0x000fea0003800000 */
.L_x_0:
[----:B------:R-:W-:-:S00]  /*0170*/  BRA `(.L_x_0) ;  /* 0xfffffffc00fc7947 */ /* 0x000fc0000383ffff */
[----:B------:R-:W-:-:S00]  /*0180*/  NOP ;  /* 0x0000000000007918 */ /* 0x000fc00000000000 */
[----:B------:R-:W-:-:S00]  /*0190*/  NOP ;  /* 0x0000000000007918 */ /* 0x000fc00000000000 */
[----:B------:R-:W-:-:S00]  /*01a0*/  NOP ;  /* 0x0000000000007918 */ /* 0x000fc00000000000 */
[----:B------:R-:W-:-:S00]  /*01b0*/  NOP ;  /* 0x0000000000007918 */ /* 0x000fc00000000000 */
[----:B------:R-:W-:-:S00]  /*01c0*/  NOP ;  /* 0x0000000000007918 */ /* 0x000fc00000000000 */
[----:B------:R-:W-:-:S00]  /*01d0*/  NOP ;  /* 0x0000000000007918 */ /* 0x000fc00000000000 */
[----:B------:R-:W-:-:S00]  /*01e0*/  NOP ;  /* 0x0000000000007918 */ /* 0x000fc00000000000 */
[----:B------:R-:W-:-:S00]  /*01f0*/  NOP ;  /* 0x0000000000007918 */ /* 0x000fc00000000000 */
.L_x_1:


//--------------------- .nv.constant0.triton_poi_fused_convolution_1 --------------------------
	.section	.nv.constant0.triton_poi_fused_convolution_1,"a",@progbits
	.sectionflags	@""
	.align	4
.nv.constant0.triton_poi_fused_convolution_1:
	.zero		548
